//
// Generated by NVIDIA NVVM Compiler
//
// Compiler Build ID: CL-36424714
// Cuda compilation tools, release 13.0, V13.0.88
// Based on NVVM 20.0.0
//

.version 9.0
.target sm_100
.address_size 64

	// .globl	_Z10bubbleSortPf

.visible .entry _Z10bubbleSortPf(
	.param .u64 .ptr .align 1 _Z10bubbleSortPf_param_0
)
{
	.reg .pred 	%p<2>;
	.reg .b32 	%r<2>;
	.reg .b32 	%f<3>;
	.reg .b64 	%rd<5>;

	ld.param.u64 	%rd2, [_Z10bubbleSortPf_param_0];
	cvta.to.global.u64 	%rd3, %rd2;
	mov.u32 	%r1, %tid.x;
	mul.wide.u32 	%rd4, %r1, 4;
	add.s64 	%rd1, %rd3, %rd4;
	ld.global.f32 	%f1, [%rd1];
	ld.global.f32 	%f2, [%rd1+4];
	setp.leu.f32 	%p1, %f1, %f2;
	@%p1 bra 	$L__BB0_2;
	st.global.f32 	[%rd1], %f2;
	st.global.f32 	[%rd1+4], %f1;
$L__BB0_2:
	ret;

}
	// .globl	_Z13selectionSortPf
.visible .entry _Z13selectionSortPf(
	.param .u64 .ptr .align 1 _Z13selectionSortPf_param_0
)
{
	.reg .pred 	%p<4>;
	.reg .b32 	%r<11>;
	.reg .b32 	%f<5>;
	.reg .b64 	%rd<15>;

	ld.param.u64 	%rd5, [_Z13selectionSortPf_param_0];
	cvta.to.global.u64 	%rd1, %rd5;
	mov.u32 	%r1, %tid.x;
	setp.gt.u32 	%p1, %r1, 8;
	mov.u32 	%r10, %r1;
	@%p1 bra 	$L__BB1_3;
	mul.wide.u32 	%rd6, %r1, 4;
	add.s64 	%rd7, %rd6, %rd1;
	add.s64 	%rd14, %rd7, 4;
	add.s32 	%r8, %r1, 1;
	mov.u32 	%r10, %r1;
$L__BB1_2:
	ld.global.f32 	%f1, [%rd14];
	mul.wide.u32 	%rd8, %r10, 4;
	add.s64 	%rd9, %rd1, %rd8;
	ld.global.f32 	%f2, [%rd9];
	setp.lt.f32 	%p2, %f1, %f2;
	selp.b32 	%r10, %r8, %r10, %p2;
	add.s64 	%rd14, %rd14, 4;
	add.s32 	%r8, %r8, 1;
	setp.ne.s32 	%p3, %r8, 10;
	@%p3 bra 	$L__BB1_2;
$L__BB1_3:
	mul.wide.u32 	%rd10, %r1, 4;
	add.s64 	%rd11, %rd1, %rd10;
	ld.global.f32 	%f3, [%rd11];
	mul.wide.u32 	%rd12, %r10, 4;
	add.s64 	%rd13, %rd1, %rd12;
	ld.global.f32 	%f4, [%rd13];
	st.global.f32 	[%rd11], %f4;
	st.global.f32 	[%rd13], %f3;
	ret;

}
	// .globl	_Z13insertionSortPf
.visible .entry _Z13insertionSortPf(
	.param .u64 .ptr .align 1 _Z13insertionSortPf_param_0
)
{
	.reg .pred 	%p<5>;
	.reg .b32 	%r<11>;
	.reg .b32 	%f<3>;
	.reg .b64 	%rd<11>;

	ld.param.u64 	%rd2, [_Z13insertionSortPf_param_0];
	cvta.to.global.u64 	%rd1, %rd2;
	mov.u32 	%r5, %tid.x;
	mov.u32 	%r6, %ctaid.x;
	mov.u32 	%r7, %ntid.x;
	mad.lo.s32 	%r10, %r6, %r7, %r5;
	setp.gt.s32 	%p1, %r10, 9;
	@%p1 bra 	$L__BB2_6;
	mul.wide.s32 	%rd3, %r10, 4;
	add.s64 	%rd4, %rd1, %rd3;
	ld.global.f32 	%f1, [%rd4];
	setp.lt.s32 	%p2, %r10, 1;
	@%p2 bra 	$L__BB2_5;
	mov.u32 	%r9, %r10;
$L__BB2_3:
	add.s32 	%r3, %r9, -1;
	mul.wide.u32 	%rd5, %r3, 4;
	add.s64 	%rd6, %rd1, %rd5;
	ld.global.f32 	%f2, [%rd6];
	setp.leu.f32 	%p3, %f2, %f1;
	mov.u32 	%r10, %r9;
	@%p3 bra 	$L__BB2_5;
	mul.wide.u32 	%rd7, %r9, 4;
	add.s64 	%rd8, %rd1, %rd7;
	st.global.f32 	[%rd8], %f2;
	setp.gt.u32 	%p4, %r9, 1;
	mov.b32 	%r10, 0;
	mov.u32 	%r9, %r3;
	@%p4 bra 	$L__BB2_3;
$L__BB2_5:
	mul.wide.s32 	%rd9, %r10, 4;
	add.s64 	%rd10, %rd1, %rd9;
	st.global.f32 	[%rd10], %f1;
$L__BB2_6:
	ret;

}


// ===== COMPILED SASS (sm_100) =====

	.target	sm_100

	.elftype	@"ET_EXEC"


//--------------------- .note.nv.tkinfo           --------------------------
	.section	.note.nv.tkinfo,"",@"SHT_NOTE"
	.sectionflags	@"SHF_NOTE_NV_TKINFO"
	.tkinfo
        /*0018*/ 	.word	0x00000002
        /*0030*/ 	.string	""
        /*0030*/ 	.string	"ptxas"
        /*0030*/ 	.string	"Cuda compilation tools, release 13.0, V13.0.88"
        /*0030*/ 	.string	"Build cuda_13.0.r13.0/compiler.36424714_0"
        /*0030*/ 	.string	"-arch sm_100 -m 64 "



//--------------------- .note.nv.cuinfo           --------------------------
	.section	.note.nv.cuinfo,"",@"SHT_NOTE"
	.sectionflags	@"SHF_NOTE_NV_CUINFO"
        /*0018*/ 	.short	0x0002
        /*001a*/ 	.short	0x0064
        /*001c*/ 	.short	0x0082
	.zero		2


//--------------------- .nv.info                  --------------------------
	.section	.nv.info,"",@"SHT_CUDA_INFO"
	.align	4


	//----- nvinfo : EIATTR_REGCOUNT
	.align		4
        /*0000*/ 	.byte	0x04, 0x2f
        /*0002*/ 	.short	(.L_1 - .L_0)
	.align		4
.L_0:
        /*0004*/ 	.word	index@(_Z10bubbleSortPf)
        /*0008*/ 	.word	0x00000008


	//----- nvinfo : EIATTR_FRAME_SIZE
	.align		4
.L_1:
        /*000c*/ 	.byte	0x04, 0x11
        /*000e*/ 	.short	(.L_3 - .L_2)
	.align		4
.L_2:
        /*0010*/ 	.word	index@(_Z10bubbleSortPf)
        /*0014*/ 	.word	0x00000000


	//----- nvinfo : EIATTR_REGCOUNT
	.align		4
.L_3:
        /*0018*/ 	.byte	0x04, 0x2f
        /*001a*/ 	.short	(.L_5 - .L_4)
	.align		4
.L_4:
        /*001c*/ 	.word	index@(_Z13selectionSortPf)
        /*0020*/ 	.word	0x00000014


	//----- nvinfo : EIATTR_FRAME_SIZE
	.align		4
.L_5:
        /*0024*/ 	.byte	0x04, 0x11
        /*0026*/ 	.short	(.L_7 - .L_6)
	.align		4
.L_6:
        /*0028*/ 	.word	index@(_Z13selectionSortPf)
        /*002c*/ 	.word	0x00000000


	//----- nvinfo : EIATTR_REGCOUNT
	.align		4
.L_7:
        /*0030*/ 	.byte	0x04, 0x2f
        /*0032*/ 	.short	(.L_9 - .L_8)
	.align		4
.L_8:
        /*0034*/ 	.word	index@(_Z13insertionSortPf)
        /*0038*/ 	.word	0x0000000c


	//----- nvinfo : EIATTR_FRAME_SIZE
	.align		4
.L_9:
        /*003c*/ 	.byte	0x04, 0x11
        /*003e*/ 	.short	(.L_11 - .L_10)
	.align		4
.L_10:
        /*0040*/ 	.word	index@(_Z13insertionSortPf)
        /*0044*/ 	.word	0x00000000


	//----- nvinfo : EIATTR_MIN_STACK_SIZE
	.align		4
.L_11:
        /*0048*/ 	.byte	0x04, 0x12
        /*004a*/ 	.short	(.L_13 - .L_12)
	.align		4
.L_12:
        /*004c*/ 	.word	index@(_Z13insertionSortPf)
        /*0050*/ 	.word	0x00000000


	//----- nvinfo : EIATTR_MIN_STACK_SIZE
	.align		4
.L_13:
        /*0054*/ 	.byte	0x04, 0x12
        /*0056*/ 	.short	(.L_15 - .L_14)
	.align		4
.L_14:
        /*0058*/ 	.word	index@(_Z13selectionSortPf)
        /*005c*/ 	.word	0x00000000


	//----- nvinfo : EIATTR_MIN_STACK_SIZE
	.align		4
.L_15:
        /*0060*/ 	.byte	0x04, 0x12
        /*0062*/ 	.short	(.L_17 - .L_16)
	.align		4
.L_16:
        /*0064*/ 	.word	index@(_Z10bubbleSortPf)
        /*0068*/ 	.word	0x00000000
.L_17:


//--------------------- .nv.compat                --------------------------
	.section	.nv.compat,"",@"SHT_CUDA_COMPAT_INFO"
	.align	4
        /*0000*/ 	.byte	0x02, 0x09, 0x00, 0x00, 0x02, 0x02, 0x01, 0x00, 0x02, 0x05, 0x05, 0x00, 0x03, 0x07, 0x01, 0x01
        /*0010*/ 	.byte	0x02, 0x03, 0x00, 0x00, 0x02, 0x06, 0x01, 0x00, 0x04, 0x0b, 0x08, 0x00, 0x09, 0x00, 0x00, 0x00
        /*0020*/ 	.byte	0x00, 0x00, 0x00, 0x00


//--------------------- .nv.info._Z13insertionSortPf --------------------------
	.section	.nv.info._Z13insertionSortPf,"",@"SHT_CUDA_INFO"
	.sectionflags	@""
	.align	4


	//----- nvinfo : EIATTR_CUDA_API_VERSION
	.align		4
        /*0000*/ 	.byte	0x04, 0x37
        /*0002*/ 	.short	(.L_19 - .L_18)
.L_18:
        /*0004*/ 	.word	0x00000082


	//----- nvinfo : EIATTR_KPARAM_INFO
	.align		4
.L_19:
        /*0008*/ 	.byte	0x04, 0x17
        /*000a*/ 	.short	(.L_21 - .L_20)
.L_20:
        /*000c*/ 	.word	0x00000000
        /*0010*/ 	.short	0x0000
        /*0012*/ 	.short	0x0000
        /*0014*/ 	.byte	0x00, 0xf5, 0x21, 0x00


	//----- nvinfo : EIATTR_SPARSE_MMA_MASK
	.align		4
.L_21:
        /*0018*/ 	.byte	0x03, 0x50
        /*001a*/ 	.short	0x0000


	//----- nvinfo : EIATTR_MAXREG_COUNT
	.align		4
        /*001c*/ 	.byte	0x03, 0x1b
        /*001e*/ 	.short	0x00ff


	//----- nvinfo : EIATTR_MERCURY_ISA_VERSION
	.align		4
        /*0020*/ 	.byte	0x03, 0x5f
        /*0022*/ 	.short	0x0101


	//----- nvinfo : EIATTR_VRC_CTA_INIT_COUNT
	.align		4
        /*0024*/ 	.byte	0x02, 0x4a
	.zero		1
	.zero		1


	//----- nvinfo : EIATTR_EXIT_INSTR_OFFSETS
	.align		4
        /*0028*/ 	.byte	0x04, 0x1c
        /*002a*/ 	.short	(.L_23 - .L_22)


	//   ....[0]....
.L_22:
        /*002c*/ 	.word	0x00000060


	//   ....[1]....
        /*0030*/ 	.word	0x000001f0


	//----- nvinfo : EIATTR_CRS_STACK_SIZE
	.align		4
.L_23:
        /*0034*/ 	.byte	0x04, 0x1e
        /*0036*/ 	.short	(.L_25 - .L_24)
.L_24:
        /*0038*/ 	.word	0x00000000


	//----- nvinfo : EIATTR_CBANK_PARAM_SIZE
	.align		4
.L_25:
        /*003c*/ 	.byte	0x03, 0x19
        /*003e*/ 	.short	0x0008


	//----- nvinfo : EIATTR_PARAM_CBANK
	.align		4
        /*0040*/ 	.byte	0x04, 0x0a
        /*0042*/ 	.short	(.L_27 - .L_26)
	.align		4
.L_26:
        /*0044*/ 	.word	index@(.nv.constant0._Z13insertionSortPf)
        /*0048*/ 	.short	0x0380
        /*004a*/ 	.short	0x0008


	//----- nvinfo : EIATTR_SW_WAR
	.align		4
.L_27:
        /*004c*/ 	.byte	0x04, 0x36
        /*004e*/ 	.short	(.L_29 - .L_28)
.L_28:
        /*0050*/ 	.word	0x00000008
.L_29:


//--------------------- .nv.info._Z13selectionSortPf --------------------------
	.section	.nv.info._Z13selectionSortPf,"",@"SHT_CUDA_INFO"
	.sectionflags	@""
	.align	4


	//----- nvinfo : EIATTR_CUDA_API_VERSION
	.align		4
        /*0000*/ 	.byte	0x04, 0x37
        /*0002*/ 	.short	(.L_31 - .L_30)
.L_30:
        /*0004*/ 	.word	0x00000082


	//----- nvinfo : EIATTR_KPARAM_INFO
	.align		4
.L_31:
        /*0008*/ 	.byte	0x04, 0x17
        /*000a*/ 	.short	(.L_33 - .L_32)
.L_32:
        /*000c*/ 	.word	0x00000000
        /*0010*/ 	.short	0x0000
        /*0012*/ 	.short	0x0000
        /*0014*/ 	.byte	0x00, 0xf5, 0x21, 0x00


	//----- nvinfo : EIATTR_SPARSE_MMA_MASK
	.align		4
.L_33:
        /*0018*/ 	.byte	0x03, 0x50
        /*001a*/ 	.short	0x0000


	//----- nvinfo : EIATTR_MAXREG_COUNT
	.align		4
        /*001c*/ 	.byte	0x03, 0x1b
        /*001e*/ 	.short	0x00ff


	//----- nvinfo : EIATTR_MERCURY_ISA_VERSION
	.align		4
        /*0020*/ 	.byte	0x03, 0x5f
        /*0022*/ 	.short	0x0101


	//----- nvinfo : EIATTR_VRC_CTA_INIT_COUNT
	.align		4
        /*0024*/ 	.byte	0x02, 0x4a
	.zero		1
	.zero		1


	//----- nvinfo : EIATTR_EXIT_INSTR_OFFSETS
	.align		4
        /*0028*/ 	.byte	0x04, 0x1c
        /*002a*/ 	.short	(.L_35 - .L_34)


	//   ....[0]....
.L_34:
        /*002c*/ 	.word	0x00000610


	//----- nvinfo : EIATTR_CRS_STACK_SIZE
	.align		4
.L_35:
        /*0030*/ 	.byte	0x04, 0x1e
        /*0032*/ 	.short	(.L_37 - .L_36)
.L_36:
        /*0034*/ 	.word	0x00000000


	//----- nvinfo : EIATTR_CBANK_PARAM_SIZE
	.align		4
.L_37:
        /*0038*/ 	.byte	0x03, 0x19
        /*003a*/ 	.short	0x0008


	//----- nvinfo : EIATTR_PARAM_CBANK
	.align		4
        /*003c*/ 	.byte	0x04, 0x0a
        /*003e*/ 	.short	(.L_39 - .L_38)
	.align		4
.L_38:
        /*0040*/ 	.word	index@(.nv.constant0._Z13selectionSortPf)
        /*0044*/ 	.short	0x0380
        /*0046*/ 	.short	0x0008


	//----- nvinfo : EIATTR_SW_WAR
	.align		4
.L_39:
        /*0048*/ 	.byte	0x04, 0x36
        /*004a*/ 	.short	(.L_41 - .L_40)
.L_40:
        /*004c*/ 	.word	0x00000008
.L_41:


//--------------------- .nv.info._Z10bubbleSortPf --------------------------
	.section	.nv.info._Z10bubbleSortPf,"",@"SHT_CUDA_INFO"
	.sectionflags	@""
	.align	4


	//----- nvinfo : EIATTR_CUDA_API_VERSION
	.align		4
        /*0000*/ 	.byte	0x04, 0x37
        /*0002*/ 	.short	(.L_43 - .L_42)
.L_42:
        /*0004*/ 	.word	0x00000082


	//----- nvinfo : EIATTR_KPARAM_INFO
	.align		4
.L_43:
        /*0008*/ 	.byte	0x04, 0x17
        /*000a*/ 	.short	(.L_45 - .L_44)
.L_44:
        /*000c*/ 	.word	0x00000000
        /*0010*/ 	.short	0x0000
        /*0012*/ 	.short	0x0000
        /*0014*/ 	.byte	0x00, 0xf5, 0x21, 0x00


	//----- nvinfo : EIATTR_SPARSE_MMA_MASK
	.align		4
.L_45:
        /*0018*/ 	.byte	0x03, 0x50
        /*001a*/ 	.short	0x0000


	//----- nvinfo : EIATTR_MAXREG_COUNT
	.align		4
        /*001c*/ 	.byte	0x03, 0x1b
        /*001e*/ 	.short	0x00ff


	//----- nvinfo : EIATTR_MERCURY_ISA_VERSION
	.align		4
        /*0020*/ 	.byte	0x03, 0x5f
        /*0022*/ 	.short	0x0101


	//----- nvinfo : EIATTR_VRC_CTA_INIT_COUNT
	.align		4
        /*0024*/ 	.byte	0x02, 0x4a
	.zero		1
	.zero		1


	//----- nvinfo : EIATTR_EXIT_INSTR_OFFSETS
	.align		4
        /*0028*/ 	.byte	0x04, 0x1c
        /*002a*/ 	.short	(.L_47 - .L_46)


	//   ....[0]....
.L_46:
        /*002c*/ 	.word	0x00000080


	//   ....[1]....
        /*0030*/ 	.word	0x000000b0


	//----- nvinfo : EIATTR_CBANK_PARAM_SIZE
	.align		4
.L_47:
        /*0034*/ 	.byte	0x03, 0x19
        /*0036*/ 	.short	0x0008


	//----- nvinfo : EIATTR_PARAM_CBANK
	.align		4
        /*0038*/ 	.byte	0x04, 0x0a
        /*003a*/ 	.short	(.L_49 - .L_48)
	.align		4
.L_48:
        /*003c*/ 	.word	index@(.nv.constant0._Z10bubbleSortPf)
        /*0040*/ 	.short	0x0380
        /*0042*/ 	.short	0x0008


	//----- nvinfo : EIATTR_SW_WAR
	.align		4
.L_49:
        /*0044*/ 	.byte	0x04, 0x36
        /*0046*/ 	.short	(.L_51 - .L_50)
.L_50:
        /*0048*/ 	.word	0x00000008
.L_51:


//--------------------- .nv.callgraph             --------------------------
	.section	.nv.callgraph,"",@"SHT_CUDA_CALLGRAPH"
	.align	4
	.sectionentsize	8
	.align		4
        /*0000*/ 	.word	0x00000000
	.align		4
        /*0004*/ 	.word	0xffffffff
	.align		4
        /*0008*/ 	.word	0x00000000
	.align		4
        /*000c*/ 	.word	0xfffffffe
	.align		4
        /*0010*/ 	.word	0x00000000
	.align		4
        /*0014*/ 	.word	0xfffffffd
	.align		4
        /*0018*/ 	.word	0x00000000
	.align		4
        /*001c*/ 	.word	0xfffffffc


//--------------------- .text._Z13insertionSortPf --------------------------
	.section	.text._Z13insertionSortPf,"ax",@progbits
	.align	128
        .global         _Z13insertionSortPf
        .type           _Z13insertionSortPf,@function
        .size           _Z13insertionSortPf,(.L_x_15 - _Z13insertionSortPf)
        .other          _Z13insertionSortPf,@"STO_CUDA_ENTRY STV_DEFAULT"
_Z13insertionSortPf:
.text._Z13insertionSortPf:
[----:B------:R-:W-:Y:S01]  /*0000*/  LDC R1, c[0x0][0x37c] ;  /* 0x0000df00ff017b82 */ /* 0x000fe20000000800 */
[----:B------:R-:W0:Y:S07]  /*0010*/  S2R R0, SR_TID.X ;  /* 0x0000000000007919 */ /* 0x000e2e0000002100 */
[----:B------:R-:W0:Y:S08]  /*0020*/  S2UR UR4, SR_CTAID.X ;  /* 0x00000000000479c3 */ /* 0x000e300000002500 */
[----:B------:R-:W0:Y:S02]  /*0030*/  LDC R3, c[0x0][0x360] ;  /* 0x0000d800ff037b82 */ /* 0x000e240000000800 */
[----:B0-----:R-:W-:-:S05]  /*0040*/  IMAD R0, R3, UR4, R0 ;  /* 0x0000000403007c24 */ /* 0x001fca000f8e0200 */
[----:B------:R-:W-:-:S13]  /*0050*/  ISETP.GT.AND P0, PT, R0, 0x9, PT ;  /* 0x000000090000780c */ /* 0x000fda0003f04270 */
[----:B------:R-:W-:Y:S05]  /*0060*/  @P0 EXIT ;  /* 0x000000000000094d */ /* 0x000fea0003800000 */
[----:B------:R-:W0:Y:S01]  /*0070*/  LDCU.64 UR6, c[0x0][0x380] ;  /* 0x00007000ff0677ac */ /* 0x000e220008000a00 */
[----:B------:R-:W1:Y:S01]  /*0080*/  LDCU.64 UR4, c[0x0][0x358] ;  /* 0x00006b00ff0477ac */ /* 0x000e620008000a00 */
[----:B0-----:R-:W-:Y:S02]  /*0090*/  MOV R4, UR6 ;  /* 0x0000000600047c02 */ /* 0x001fe40008000f00 */
[----:B------:R-:W-:-:S03]  /*00a0*/  MOV R5, UR7 ;  /* 0x0000000700057c02 */ /* 0x000fc60008000f00 */
[----:B------:R-:W-:-:S05]  /*00b0*/  IMAD.WIDE R2, R0, 0x4, R4 ;  /* 0x0000000400027825 */ /* 0x000fca00078e0204 */
[----:B-1----:R0:W5:Y:S01]  /*00c0*/  LDG.E R7, desc[UR4][R2.64] ;  /* 0x0000000402077981 */ /* 0x002162000c1e1900 */
[----:B------:R-:W-:Y:S01]  /*00d0*/  ISETP.GE.AND P0, PT, R0, 0x1, PT ;  /* 0x000000010000780c */ /* 0x000fe20003f06270 */
[----:B------:R-:W-:-:S12]  /*00e0*/  BSSY.RECONVERGENT B0, `(.L_x_0) ;  /* 0x000000e000007945 */ /* 0x000fd80003800200 */
[----:B0-----:R-:W-:Y:S05]  /*00f0*/  @!P0 BRA `(.L_x_1) ;  /* 0x0000000000308947 */ /* 0x001fea0003800000 */
[----:B------:R-:W0:Y:S02]  /*0100*/  LDC.64 R4, c[0x0][0x380] ;  /* 0x0000e000ff047b82 */ /* 0x000e240000000a00 */
.L_x_2:
[----:B------:R-:W-:-:S04]  /*0110*/  VIADD R9, R0, 0xffffffff ;  /* 0xffffffff00097836 */ /* 0x000fc80000000000 */
[----:B01----:R-:W-:-:S05]  /*0120*/  IMAD.WIDE.U32 R2, R9, 0x4, R4 ;  /* 0x0000000409027825 */ /* 0x003fca00078e0004 */
[----:B------:R-:W2:Y:S02]  /*0130*/  LDG.E R6, desc[UR4][R2.64] ;  /* 0x0000000402067981 */ /* 0x000ea4000c1e1900 */
[----:B--2--5:R-:W-:-:S13]  /*0140*/  FSETP.GT.AND P0, PT, R6, R7, PT ;  /* 0x000000070600720b */ /* 0x024fda0003f04000 */
[----:B------:R-:W-:Y:S05]  /*0150*/  @!P0 BRA `(.L_x_1) ;  /* 0x0000000000188947 */ /* 0x000fea0003800000 */
[C---:B------:R-:W-:Y:S01]  /*0160*/  IMAD.WIDE.U32 R2, R0.reuse, 0x4, R4 ;  /* 0x0000000400027825 */ /* 0x040fe200078e0004 */
[----:B------:R-:W-:Y:S02]  /*0170*/  ISETP.GT.U32.AND P0, PT, R0, 0x1, PT ;  /* 0x000000010000780c */ /* 0x000fe40003f04070 */
[----:B------:R-:W-:Y:S02]  /*0180*/  MOV R0, R9 ;  /* 0x0000000900007202 */ /* 0x000fe40000000f00 */
[----:B------:R1:W-:Y:S09]  /*0190*/  STG.E desc[UR4][R2.64], R6 ;  /* 0x0000000602007986 */ /* 0x0003f2000c101904 */
[----:B------:R-:W-:Y:S05]  /*01a0*/  @P0 BRA `(.L_x_2) ;  /* 0xfffffffc00d80947 */ /* 0x000fea000383ffff */
[----:B------:R-:W-:-:S07]  /*01b0*/  IMAD.MOV.U32 R0, RZ, RZ, RZ ;  /* 0x000000ffff007224 */ /* 0x000fce00078e00ff */
.L_x_1:
[----:B------:R-:W-:Y:S05]  /*01c0*/  BSYNC.RECONVERGENT B0 ;  /* 0x0000000000007941 */ /* 0x000fea0003800200 */
.L_x_0:
[----:B-1----:R-:W-:-:S05]  /*01d0*/  IMAD.WIDE R2, R0, 0x4, R4 ;  /* 0x0000000400027825 */ /* 0x002fca00078e0204 */
[----:B-----5:R-:W-:Y:S01]  /*01e0*/  STG.E desc[UR4][R2.64], R7 ;  /* 0x0000000702007986 */ /* 0x020fe2000c101904 */
[----:B------:R-:W-:Y:S05]  /*01f0*/  EXIT ;  /* 0x000000000000794d */ /* 0x000fea0003800000 */
.L_x_3:
[----:B------:R-:W-:-:S00]  /*0200*/  BRA `(.L_x_3) ;  /* 0xfffffffc00fc7947 */ /* 0x000fc0000383ffff */
[----:B------:R-:W-:-:S00]  /*0210*/  NOP ;  /* 0x0000000000007918 */ /* 0x000fc00000000000 */
        /* <DEDUP_REMOVED lines=14> */
.L_x_15:


//--------------------- .text._Z13selectionSortPf --------------------------
	.section	.text._Z13selectionSortPf,"ax",@progbits
	.align	128
        .global         _Z13selectionSortPf
        .type           _Z13selectionSortPf,@function
        .size           _Z13selectionSortPf,(.L_x_16 - _Z13selectionSortPf)
        .other          _Z13selectionSortPf,@"STO_CUDA_ENTRY STV_DEFAULT"
_Z13selectionSortPf:
.text._Z13selectionSortPf:
[----:B------:R-:W-:Y:S01]  /*0000*/  LDC R1, c[0x0][0x37c] ;  /* 0x0000df00ff017b82 */ /* 0x000fe20000000800 */
[----:B------:R-:W0:Y:S01]  /*0010*/  S2R R5, SR_TID.X ;  /* 0x0000000000057919 */ /* 0x000e220000002100 */
[----:B------:R-:W1:Y:S01]  /*0020*/  LDCU.64 UR4, c[0x0][0x358] ;  /* 0x00006b00ff0477ac */ /* 0x000e620008000a00 */
[----:B------:R-:W-:Y:S01]  /*0030*/  BSSY.RECONVERGENT B1, `(.L_x_4) ;  /* 0x0000055000017945 */ /* 0x000fe20003800200 */
[----:B0-----:R-:W-:Y:S01]  /*0040*/  ISETP.GT.U32.AND P0, PT, R5, 0x8, PT ;  /* 0x000000080500780c */ /* 0x001fe20003f04070 */
[----:B------:R-:W-:-:S12]  /*0050*/  IMAD.MOV.U32 R9, RZ, RZ, R5 ;  /* 0x000000ffff097224 */ /* 0x000fd800078e0005 */
[----:B-1----:R-:W-:Y:S05]  /*0060*/  @P0 BRA `(.L_x_5) ;  /* 0x0000000400440947 */ /* 0x002fea0003800000 */
[----:B------:R-:W0:Y:S01]  /*0070*/  LDC.64 R2, c[0x0][0x380] ;  /* 0x0000e000ff027b82 */ /* 0x000e220000000a00 */
[----:B------:R-:W-:Y:S01]  /*0080*/  VIADD R0, R5, 0x1 ;  /* 0x0000000105007836 */ /* 0x000fe20000000000 */
[----:B------:R-:W-:Y:S01]  /*0090*/  BSSY.RELIABLE B0, `(.L_x_6) ;  /* 0x0000042000007945 */ /* 0x000fe20003800100 */
[----:B------:R-:W-:-:S03]  /*00a0*/  IMAD.MOV.U32 R9, RZ, RZ, R5 ;  /* 0x000000ffff097224 */ /* 0x000fc600078e0005 */
[----:B------:R-:W-:Y:S01]  /*00b0*/  ISETP.GE.AND P0, PT, R0, 0xa, PT ;  /* 0x0000000a0000780c */ /* 0x000fe20003f06270 */
[----:B0-----:R-:W-:-:S03]  /*00c0*/  IMAD.WIDE.U32 R6, R5, 0x4, R2 ;  /* 0x0000000405067825 */ /* 0x001fc600078e0002 */
[----:B------:R-:W-:-:S05]  /*00d0*/  IADD3 R4, P1, PT, R6, 0x4, RZ ;  /* 0x0000000406047810 */ /* 0x000fca0007f3e0ff */
[----:B------:R-:W-:-:S04]  /*00e0*/  IMAD.X R17, RZ, RZ, R7, P1 ;  /* 0x000000ffff117224 */ /* 0x000fc800008e0607 */
[----:B------:R-:W-:Y:S05]  /*00f0*/  @P0 BRA `(.L_x_7) ;  /* 0x0000000000ec0947 */ /* 0x000fea0003800000 */
[----:B------:R-:W-:Y:S01]  /*0100*/  IADD3 R6, PT, PT, -R0, 0xa, RZ ;  /* 0x0000000a00067810 */ /* 0x000fe20007ffe1ff */
[----:B------:R-:W-:Y:S01]  /*0110*/  BSSY.RECONVERGENT B2, `(.L_x_8) ;  /* 0x0000021000027945 */ /* 0x000fe20003800200 */
[----:B------:R-:W-:Y:S02]  /*0120*/  PLOP3.LUT P0, PT, PT, PT, PT, 0x80, 0x8 ;  /* 0x000000000008781c */ /* 0x000fe40003f0f070 */
[----:B------:R-:W-:-:S13]  /*0130*/  ISETP.GT.AND P1, PT, R6, 0x3, PT ;  /* 0x000000030600780c */ /* 0x000fda0003f24270 */
[----:B------:R-:W-:Y:S05]  /*0140*/  @!P1 BRA `(.L_x_9) ;  /* 0x0000000000749947 */ /* 0x000fea0003800000 */
[----:B------:R-:W-:-:S13]  /*0150*/  PLOP3.LUT P0, PT, PT, PT, PT, 0x8, 0x80 ;  /* 0x000000000080781c */ /* 0x000fda0003f0e170 */
.L_x_10:
[----:B------:R-:W-:Y:S01]  /*0160*/  IMAD.WIDE.U32 R10, R9, 0x4, R2 ;  /* 0x00000004090a7825 */ /* 0x000fe200078e0002 */
[----:B------:R-:W-:-:S03]  /*0170*/  MOV R7, R17 ;  /* 0x0000001100077202 */ /* 0x000fc60000000f00 */
[----:B------:R-:W-:Y:S02]  /*0180*/  IMAD.MOV.U32 R6, RZ, RZ, R4 ;  /* 0x000000ffff067224 */ /* 0x000fe400078e0004 */
[----:B------:R-:W2:Y:S04]  /*0190*/  LDG.E R11, desc[UR4][R10.64] ;  /* 0x000000040a0b7981 */ /* 0x000ea8000c1e1900 */
[----:B------:R-:W2:Y:S02]  /*01a0*/  LDG.E R4, desc[UR4][R6.64] ;  /* 0x0000000406047981 */ /* 0x000ea4000c1e1900 */
[----:B--2---:R-:W-:Y:S02]  /*01b0*/  FSETP.GEU.AND P1, PT, R4, R11, PT ;  /* 0x0000000b0400720b */ /* 0x004fe40003f2e000 */
[----:B------:R-:W2:Y:S02]  /*01c0*/  LDG.E R4, desc[UR4][R6.64+0x4] ;  /* 0x0000040406047981 */ /* 0x000ea4000c1e1900 */
[----:B------:R-:W-:-:S05]  /*01d0*/  SEL R15, R0, R9, !P1 ;  /* 0x00000009000f7207 */ /* 0x000fca0004800000 */
[----:B------:R-:W-:-:S06]  /*01e0*/  IMAD.WIDE.U32 R8, R15, 0x4, R2 ;  /* 0x000000040f087825 */ /* 0x000fcc00078e0002 */
[----:B------:R-:W2:Y:S02]  /*01f0*/  LDG.E R9, desc[UR4][R8.64] ;  /* 0x0000000408097981 */ /* 0x000ea4000c1e1900 */
[----:B--2---:R-:W-:Y:S02]  /*0200*/  FSETP.GEU.AND P1, PT, R4, R9, PT ;  /* 0x000000090400720b */ /* 0x004fe40003f2e000 */
[----:B------:R-:W2:Y:S11]  /*0210*/  LDG.E R4, desc[UR4][R6.64+0x8] ;  /* 0x0000080406047981 */ /* 0x000eb6000c1e1900 */
[----:B------:R-:W-:-:S04]  /*0220*/  @!P1 VIADD R15, R0, 0x1 ;  /* 0x00000001000f9836 */ /* 0x000fc80000000000 */
[----:B------:R-:W-:-:S06]  /*0230*/  IMAD.WIDE.U32 R12, R15, 0x4, R2 ;  /* 0x000000040f0c7825 */ /* 0x000fcc00078e0002 */
[----:B------:R-:W2:Y:S02]  /*0240*/  LDG.E R13, desc[UR4][R12.64] ;  /* 0x000000040c0d7981 */ /* 0x000ea4000c1e1900 */
[----:B--2---:R-:W-:Y:S02]  /*0250*/  FSETP.GEU.AND P1, PT, R4, R13, PT ;  /* 0x0000000d0400720b */ /* 0x004fe40003f2e000 */
[----:B------:R-:W2:Y:S11]  /*0260*/  LDG.E R4, desc[UR4][R6.64+0xc] ;  /* 0x00000c0406047981 */ /* 0x000eb6000c1e1900 */
[----:B------:R-:W-:-:S04]  /*0270*/  @!P1 VIADD R15, R0, 0x2 ;  /* 0x00000002000f9836 */ /* 0x000fc80000000000 */
[----:B------:R-:W-:-:S06]  /*0280*/  IMAD.WIDE.U32 R10, R15, 0x4, R2 ;  /* 0x000000040f0a7825 */ /* 0x000fcc00078e0002 */
[----:B------:R-:W2:Y:S02]  /*0290*/  LDG.E R11, desc[UR4][R10.64] ;  /* 0x000000040a0b7981 */ /* 0x000ea4000c1e1900 */
[----:B--2---:R-:W-:-:S13]  /*02a0*/  FSETP.GEU.AND P1, PT, R4, R11, PT ;  /* 0x0000000b0400720b */ /* 0x004fda0003f2e000 */
[C---:B------:R-:W-:Y:S02]  /*02b0*/  @!P1 VIADD R15, R0.reuse, 0x3 ;  /* 0x00000003000f9836 */ /* 0x040fe40000000000 */
[----:B------:R-:W-:-:S05]  /*02c0*/  VIADD R0, R0, 0x4 ;  /* 0x0000000400007836 */ /* 0x000fca0000000000 */
[----:B------:R-:W-:Y:S02]  /*02d0*/  ISETP.GE.AND P1, PT, R0, 0x7, PT ;  /* 0x000000070000780c */ /* 0x000fe40003f26270 */
[----:B------:R-:W-:Y:S01]  /*02e0*/  IADD3 R4, P2, PT, R6, 0x10, RZ ;  /* 0x0000001006047810 */ /* 0x000fe20007f5e0ff */
[----:B------:R-:W-:-:S03]  /*02f0*/  IMAD.MOV.U32 R9, RZ, RZ, R15 ;  /* 0x000000ffff097224 */ /* 0x000fc600078e000f */
[----:B------:R-:W-:-:S07]  /*0300*/  IADD3.X R17, PT, PT, RZ, R7, RZ, P2, !PT ;  /* 0x00000007ff117210 */ /* 0x000fce00017fe4ff */
[----:B------:R-:W-:Y:S05]  /*0310*/  @!P1 BRA `(.L_x_10) ;  /* 0xfffffffc00909947 */ /* 0x000fea000383ffff */
.L_x_9:
[----:B------:R-:W-:Y:S05]  /*0320*/  BSYNC.RECONVERGENT B2 ;  /* 0x0000000000027941 */ /* 0x000fea0003800200 */
.L_x_8:
[----:B------:R-:W-:Y:S01]  /*0330*/  IADD3 R6, PT, PT, -R0, 0xa, RZ ;  /* 0x0000000a00067810 */ /* 0x000fe20007ffe1ff */
[----:B------:R-:W-:Y:S03]  /*0340*/  BSSY.RECONVERGENT B2, `(.L_x_11) ;  /* 0x0000013000027945 */ /* 0x000fe60003800200 */
[----:B------:R-:W-:-:S13]  /*0350*/  ISETP.GT.AND P1, PT, R6, 0x1, PT ;  /* 0x000000010600780c */ /* 0x000fda0003f24270 */
[----:B------:R-:W-:Y:S05]  /*0360*/  @!P1 BRA `(.L_x_12) ;  /* 0x0000000000409947 */ /* 0x000fea0003800000 */
[----:B------:R-:W-:-:S04]  /*0370*/  IMAD.WIDE.U32 R6, R9, 0x4, R2 ;  /* 0x0000000409067825 */ /* 0x000fc800078e0002 */
[----:B------:R-:W-:Y:S02]  /*0380*/  IMAD.MOV.U32 R12, RZ, RZ, R4 ;  /* 0x000000ffff0c7224 */ /* 0x000fe400078e0004 */
[----:B------:R-:W-:Y:S01]  /*0390*/  IMAD.MOV.U32 R13, RZ, RZ, R17 ;  /* 0x000000ffff0d7224 */ /* 0x000fe200078e0011 */
[----:B------:R-:W2:Y:S04]  /*03a0*/  LDG.E R7, desc[UR4][R6.64] ;  /* 0x0000000406077981 */ /* 0x000ea8000c1e1900 */
[----:B------:R-:W2:Y:S02]  /*03b0*/  LDG.E R8, desc[UR4][R12.64] ;  /* 0x000000040c087981 */ /* 0x000ea4000c1e1900 */
[----:B--2---:R-:W-:Y:S02]  /*03c0*/  FSETP.GEU.AND P0, PT, R8, R7, PT ;  /* 0x000000070800720b */ /* 0x004fe40003f0e000 */
[----:B------:R-:W2:Y:S02]  /*03d0*/  LDG.E R8, desc[UR4][R12.64+0x4] ;  /* 0x000004040c087981 */ /* 0x000ea4000c1e1900 */
[----:B------:R-:W-:-:S05]  /*03e0*/  SEL R9, R0, R9, !P0 ;  /* 0x0000000900097207 */ /* 0x000fca0004000000 */
[----:B------:R-:W-:-:S06]  /*03f0*/  IMAD.WIDE.U32 R10, R9, 0x4, R2 ;  /* 0x00000004090a7825 */ /* 0x000fcc00078e0002 */
[----:B------:R-:W2:Y:S01]  /*0400*/  LDG.E R11, desc[UR4][R10.64] ;  /* 0x000000040a0b7981 */ /* 0x000ea2000c1e1900 */
[----:B------:R-:W-:Y:S02]  /*0410*/  IADD3 R4, P2, PT, R4, 0x8, RZ ;  /* 0x0000000804047810 */ /* 0x000fe40007f5e0ff */
[----:B------:R-:W-:Y:S02]  /*0420*/  PLOP3.LUT P0, PT, PT, PT, PT, 0x8, 0x80 ;  /* 0x000000000080781c */ /* 0x000fe40003f0e170 */
[----:B------:R-:W-:Y:S02]  /*0430*/  IADD3.X R17, PT, PT, RZ, R17, RZ, P2, !PT ;  /* 0x00000011ff117210 */ /* 0x000fe400017fe4ff */
[----:B--2---:R-:W-:-:S13]  /*0440*/  FSETP.GEU.AND P1, PT, R8, R11, PT ;  /* 0x0000000b0800720b */ /* 0x004fda0003f2e000 */
[C---:B------:R-:W-:Y:S02]  /*0450*/  @!P1 VIADD R9, R0.reuse, 0x1 ;  /* 0x0000000100099836 */ /* 0x040fe40000000000 */
[----:B------:R-:W-:-:S07]  /*0460*/  VIADD R0, R0, 0x2 ;  /* 0x0000000200007836 */ /* 0x000fce0000000000 */
.L_x_12:
[----:B------:R-:W-:Y:S05]  /*0470*/  BSYNC.RECONVERGENT B2 ;  /* 0x0000000000027941 */ /* 0x000fea0003800200 */
.L_x_11:
[----:B------:R-:W-:-:S13]  /*0480*/  ISETP.NE.OR P0, PT, R0, 0xa, P0 ;  /* 0x0000000a0000780c */ /* 0x000fda0000705670 */
[----:B------:R-:W-:Y:S05]  /*0490*/  @!P0 BREAK.RELIABLE B0 ;  /* 0x0000000000008942 */ /* 0x000fea0003800100 */
[----:B------:R-:W-:Y:S05]  /*04a0*/  @!P0 BRA `(.L_x_5) ;  /* 0x0000000000348947 */ /* 0x000fea0003800000 */
.L_x_7:
[----:B------:R-:W-:Y:S05]  /*04b0*/  BSYNC.RELIABLE B0 ;  /* 0x0000000000007941 */ /* 0x000fea0003800100 */
.L_x_6:
[----:B------:R-:W-:Y:S01]  /*04c0*/  IMAD.WIDE.U32 R10, R9, 0x4, R2 ;  /* 0x00000004090a7825 */ /* 0x000fe200078e0002 */
[----:B------:R-:W-:-:S03]  /*04d0*/  MOV R7, R17 ;  /* 0x0000001100077202 */ /* 0x000fc60000000f00 */
[----:B------:R-:W-:Y:S02]  /*04e0*/  IMAD.MOV.U32 R6, RZ, RZ, R4 ;  /* 0x000000ffff067224 */ /* 0x000fe400078e0004 */
[----:B------:R-:W2:Y:S04]  /*04f0*/  LDG.E R11, desc[UR4][R10.64] ;  /* 0x000000040a0b7981 */ /* 0x000ea8000c1e1900 */
[----:B------:R-:W2:Y:S01]  /*0500*/  LDG.E R6, desc[UR4][R6.64] ;  /* 0x0000000406067981 */ /* 0x000ea2000c1e1900 */
[----:B------:R-:W-:-:S05]  /*0510*/  IADD3 R4, P1, PT, R4, 0x4, RZ ;  /* 0x0000000404047810 */ /* 0x000fca0007f3e0ff */
[----:B------:R-:W-:Y:S01]  /*0520*/  IMAD.X R17, RZ, RZ, R17, P1 ;  /* 0x000000ffff117224 */ /* 0x000fe200008e0611 */
[----:B--2---:R-:W-:-:S04]  /*0530*/  FSETP.GEU.AND P0, PT, R6, R11, PT ;  /* 0x0000000b0600720b */ /* 0x004fc80003f0e000 */
[C---:B------:R-:W-:Y:S01]  /*0540*/  SEL R9, R0.reuse, R9, !P0 ;  /* 0x0000000900097207 */ /* 0x040fe20004000000 */
[----:B------:R-:W-:-:S05]  /*0550*/  VIADD R0, R0, 0x1 ;  /* 0x0000000100007836 */ /* 0x000fca0000000000 */
[----:B------:R-:W-:-:S13]  /*0560*/  ISETP.NE.AND P0, PT, R0, 0xa, PT ;  /* 0x0000000a0000780c */ /* 0x000fda0003f05270 */
[----:B------:R-:W-:Y:S05]  /*0570*/  @P0 BRA `(.L_x_6) ;  /* 0xfffffffc00d00947 */ /* 0x000fea000383ffff */
.L_x_5:
[----:B------:R-:W-:Y:S05]  /*0580*/  BSYNC.RECONVERGENT B1 ;  /* 0x0000000000017941 */ /* 0x000fea0003800200 */
.L_x_4:
[----:B------:R-:W-:Y:S05]  /*0590*/  WARPSYNC.ALL ;  /* 0x0000000000007948 */ /* 0x000fea0003800000 */
[----:B------:R-:W0:Y:S02]  /*05a0*/  LDC.64 R2, c[0x0][0x380] ;  /* 0x0000e000ff027b82 */ /* 0x000e240000000a00 */
[----:B0-----:R-:W-:-:S04]  /*05b0*/  IMAD.WIDE.U32 R6, R9, 0x4, R2 ;  /* 0x0000000409067825 */ /* 0x001fc800078e0002 */
[----:B------:R-:W-:Y:S01]  /*05c0*/  IMAD.WIDE.U32 R2, R5, 0x4, R2 ;  /* 0x0000000405027825 */ /* 0x000fe200078e0002 */
[----:B------:R-:W2:Y:S04]  /*05d0*/  LDG.E R9, desc[UR4][R6.64] ;  /* 0x0000000406097981 */ /* 0x000ea8000c1e1900 */
[----:B------:R-:W3:Y:S04]  /*05e0*/  LDG.E R5, desc[UR4][R2.64] ;  /* 0x0000000402057981 */ /* 0x000ee8000c1e1900 */
[----:B--2---:R-:W-:Y:S04]  /*05f0*/  STG.E desc[UR4][R2.64], R9 ;  /* 0x0000000902007986 */ /* 0x004fe8000c101904 */
[----:B---3--:R-:W-:Y:S01]  /*0600*/  STG.E desc[UR4][R6.64], R5 ;  /* 0x0000000506007986 */ /* 0x008fe2000c101904 */
[----:B------:R-:W-:Y:S05]  /*0610*/  EXIT ;  /* 0x000000000000794d */ /* 0x000fea0003800000 */
.L_x_13:
        /* <DEDUP_REMOVED lines=14> */
.L_x_16:


//--------------------- .text._Z10bubbleSortPf    --------------------------
	.section	.text._Z10bubbleSortPf,"ax",@progbits
	.align	128
        .global         _Z10bubbleSortPf
        .type           _Z10bubbleSortPf,@function
        .size           _Z10bubbleSortPf,(.L_x_17 - _Z10bubbleSortPf)
        .other          _Z10bubbleSortPf,@"STO_CUDA_ENTRY STV_DEFAULT"
_Z10bubbleSortPf:
.text._Z10bubbleSortPf:
[----:B------:R-:W-:Y:S01]  /*0000*/  LDC R1, c[0x0][0x37c] ;  /* 0x0000df00ff017b82 */ /* 0x000fe20000000800 */
[----:B------:R-:W0:Y:S07]  /*0010*/  S2R R5, SR_TID.X ;  /* 0x0000000000057919 */ /* 0x000e2e0000002100 */
[----:B------:R-:W0:Y:S01]  /*0020*/  LDC.64 R2, c[0x0][0x380] ;  /* 0x0000e000ff027b82 */ /* 0x000e220000000a00 */
[----:B------:R-:W1:Y:S01]  /*0030*/  LDCU.64 UR4, c[0x0][0x358] ;  /* 0x00006b00ff0477ac */ /* 0x000e620008000a00 */
[----:B0-----:R-:W-:-:S05]  /*0040*/  IMAD.WIDE.U32 R2, R5, 0x4, R2 ;  /* 0x0000000405027825 */ /* 0x001fca00078e0002 */
[----:B-1----:R-:W2:Y:S04]  /*0050*/  LDG.E R5, desc[UR4][R2.64] ;  /* 0x0000000402057981 */ /* 0x002ea8000c1e1900 */
[----:B------:R-:W2:Y:S02]  /*0060*/  LDG.E R0, desc[UR4][R2.64+0x4] ;  /* 0x0000040402007981 */ /* 0x000ea4000c1e1900 */
[----:B--2---:R-:W-:-:S13]  /*0070*/  FSETP.GT.AND P0, PT, R5, R0, PT ;  /* 0x000000000500720b */ /* 0x004fda0003f04000 */
[----:B------:R-:W-:Y:S05]  /*0080*/  @!P0 EXIT ;  /* 0x000000000000894d */ /* 0x000fea0003800000 */
[----:B------:R-:W-:Y:S04]  /*0090*/  STG.E desc[UR4][R2.64], R0 ;  /* 0x0000000002007986 */ /* 0x000fe8000c101904 */
[----:B------:R-:W-:Y:S01]  /*00a0*/  STG.E desc[UR4][R2.64+0x4], R5 ;  /* 0x0000040502007986 */ /* 0x000fe2000c101904 */
[----:B------:R-:W-:Y:S05]  /*00b0*/  EXIT ;  /* 0x000000000000794d */ /* 0x000fea0003800000 */
.L_x_14:
        /* <DEDUP_REMOVED lines=12> */
.L_x_17:


//--------------------- .nv.shared.reserved.0     --------------------------
	.section	.nv.shared.reserved.0,"aw",@nobits
	.weak		__nv_reservedSMEM_offset_0_alias
	.size		__nv_reservedSMEM_offset_0_alias, 0, 64
	.other		__nv_reservedSMEM_offset_0_alias,@"STO_CUDA_RESERVED_SHARED STV_DEFAULT"
__nv_reservedSMEM_offset_0_alias:
	.zero		0
	.zero		64


//--------------------- .nv.constant0._Z13insertionSortPf --------------------------
	.section	.nv.constant0._Z13insertionSortPf,"a",@progbits
	.sectionflags	@""
	.align	4
.nv.constant0._Z13insertionSortPf:
	.zero		904


//--------------------- .nv.constant0._Z13selectionSortPf --------------------------
	.section	.nv.constant0._Z13selectionSortPf,"a",@progbits
	.sectionflags	@""
	.align	4
.nv.constant0._Z13selectionSortPf:
	.zero		904


//--------------------- .nv.constant0._Z10bubbleSortPf --------------------------
	.section	.nv.constant0._Z10bubbleSortPf,"a",@progbits
	.sectionflags	@""
	.align	4
.nv.constant0._Z10bubbleSortPf:
	.zero		904


//--------------------- SYMBOLS --------------------------

	.type		.nv.reservedSmem.offset0,@object
	.size		.nv.reservedSmem.offset0,0x4
